//
// Generated by NVIDIA NVVM Compiler
//
// Compiler Build ID: CL-36424714
// Cuda compilation tools, release 13.0, V13.0.88
// Based on NVVM 20.0.0
//

.version 9.0
.target sm_100
.address_size 64

	// .globl	_Z9temp_funcPjj

.visible .entry _Z9temp_funcPjj(
	.param .u64 .ptr .align 1 _Z9temp_funcPjj_param_0,
	.param .u32 _Z9temp_funcPjj_param_1
)
{


	bar.sync 	0;
	ret;

}


// ===== COMPILED SASS (sm_100) =====

	.target	sm_100

	.elftype	@"ET_EXEC"


//--------------------- .note.nv.tkinfo           --------------------------
	.section	.note.nv.tkinfo,"",@"SHT_NOTE"
	.sectionflags	@"SHF_NOTE_NV_TKINFO"
	.tkinfo
        /*0018*/ 	.word	0x00000002
        /*0030*/ 	.string	""
        /*0030*/ 	.string	"ptxas"
        /*0030*/ 	.string	"Cuda compilation tools, release 13.0, V13.0.88"
        /*0030*/ 	.string	"Build cuda_13.0.r13.0/compiler.36424714_0"
        /*0030*/ 	.string	"-arch sm_100 -m 64 "



//--------------------- .note.nv.cuinfo           --------------------------
	.section	.note.nv.cuinfo,"",@"SHT_NOTE"
	.sectionflags	@"SHF_NOTE_NV_CUINFO"
        /*0018*/ 	.short	0x0002
        /*001a*/ 	.short	0x0064
        /*001c*/ 	.short	0x0082
	.zero		2


//--------------------- .nv.info                  --------------------------
	.section	.nv.info,"",@"SHT_CUDA_INFO"
	.align	4


	//----- nvinfo : EIATTR_REGCOUNT
	.align		4
        /*0000*/ 	.byte	0x04, 0x2f
        /*0002*/ 	.short	(.L_1 - .L_0)
	.align		4
.L_0:
        /*0004*/ 	.word	index@(_Z9temp_funcPjj)
        /*0008*/ 	.word	0x00000004


	//----- nvinfo : EIATTR_FRAME_SIZE
	.align		4
.L_1:
        /*000c*/ 	.byte	0x04, 0x11
        /*000e*/ 	.short	(.L_3 - .L_2)
	.align		4
.L_2:
        /*0010*/ 	.word	index@(_Z9temp_funcPjj)
        /*0014*/ 	.word	0x00000000


	//----- nvinfo : EIATTR_MIN_STACK_SIZE
	.align		4
.L_3:
        /*0018*/ 	.byte	0x04, 0x12
        /*001a*/ 	.short	(.L_5 - .L_4)
	.align		4
.L_4:
        /*001c*/ 	.word	index@(_Z9temp_funcPjj)
        /*0020*/ 	.word	0x00000000
.L_5:


//--------------------- .nv.compat                --------------------------
	.section	.nv.compat,"",@"SHT_CUDA_COMPAT_INFO"
	.align	4
        /*0000*/ 	.byte	0x02, 0x09, 0x00, 0x00, 0x02, 0x02, 0x01, 0x00, 0x02, 0x05, 0x05, 0x00, 0x03, 0x07, 0x01, 0x01
        /*0010*/ 	.byte	0x02, 0x03, 0x00, 0x00, 0x02, 0x06, 0x01, 0x00, 0x04, 0x0b, 0x08, 0x00, 0x09, 0x00, 0x00, 0x00
        /*0020*/ 	.byte	0x00, 0x00, 0x00, 0x00


//--------------------- .nv.info._Z9temp_funcPjj  --------------------------
	.section	.nv.info._Z9temp_funcPjj,"",@"SHT_CUDA_INFO"
	.sectionflags	@""
	.align	4


	//----- nvinfo : EIATTR_CUDA_API_VERSION
	.align		4
        /*0000*/ 	.byte	0x04, 0x37
        /*0002*/ 	.short	(.L_7 - .L_6)
.L_6:
        /*0004*/ 	.word	0x00000082


	//----- nvinfo : EIATTR_KPARAM_INFO
	.align		4
.L_7:
        /*0008*/ 	.byte	0x04, 0x17
        /*000a*/ 	.short	(.L_9 - .L_8)
.L_8:
        /*000c*/ 	.word	0x00000000
        /*0010*/ 	.short	0x0001
        /*0012*/ 	.short	0x0008
        /*0014*/ 	.byte	0x00, 0xf0, 0x11, 0x00


	//----- nvinfo : EIATTR_KPARAM_INFO
	.align		4
.L_9:
        /*0018*/ 	.byte	0x04, 0x17
        /*001a*/ 	.short	(.L_11 - .L_10)
.L_10:
        /*001c*/ 	.word	0x00000000
        /*0020*/ 	.short	0x0000
        /*0022*/ 	.short	0x0000
        /*0024*/ 	.byte	0x00, 0xf5, 0x21, 0x00


	//----- nvinfo : EIATTR_SPARSE_MMA_MASK
	.align		4
.L_11:
        /*0028*/ 	.byte	0x03, 0x50
        /*002a*/ 	.short	0x0000


	//----- nvinfo : EIATTR_MAXREG_COUNT
	.align		4
        /*002c*/ 	.byte	0x03, 0x1b
        /*002e*/ 	.short	0x00ff


	//----- nvinfo : EIATTR_NUM_BARRIERS
	.align		4
        /*0030*/ 	.byte	0x02, 0x4c
        /*0032*/ 	.byte	0x01
	.zero		1


	//----- nvinfo : EIATTR_MERCURY_ISA_VERSION
	.align		4
        /*0034*/ 	.byte	0x03, 0x5f
        /*0036*/ 	.short	0x0101


	//----- nvinfo : EIATTR_VRC_CTA_INIT_COUNT
	.align		4
        /*0038*/ 	.byte	0x02, 0x4a
	.zero		1
	.zero		1


	//----- nvinfo : EIATTR_EXIT_INSTR_OFFSETS
	.align		4
        /*003c*/ 	.byte	0x04, 0x1c
        /*003e*/ 	.short	(.L_13 - .L_12)


	//   ....[0]....
.L_12:
        /*0040*/ 	.word	0x00000020


	//----- nvinfo : EIATTR_CBANK_PARAM_SIZE
	.align		4
.L_13:
        /*0044*/ 	.byte	0x03, 0x19
        /*0046*/ 	.short	0x000c


	//----- nvinfo : EIATTR_PARAM_CBANK
	.align		4
        /*0048*/ 	.byte	0x04, 0x0a
        /*004a*/ 	.short	(.L_15 - .L_14)
	.align		4
.L_14:
        /*004c*/ 	.word	index@(.nv.constant0._Z9temp_funcPjj)
        /*0050*/ 	.short	0x0380
        /*0052*/ 	.short	0x000c


	//----- nvinfo : EIATTR_SW_WAR
	.align		4
.L_15:
        /*0054*/ 	.byte	0x04, 0x36
        /*0056*/ 	.short	(.L_17 - .L_16)
.L_16:
        /*0058*/ 	.word	0x00000008
.L_17:


//--------------------- .nv.callgraph             --------------------------
	.section	.nv.callgraph,"",@"SHT_CUDA_CALLGRAPH"
	.align	4
	.sectionentsize	8
	.align		4
        /*0000*/ 	.word	0x00000000
	.align		4
        /*0004*/ 	.word	0xffffffff
	.align		4
        /*0008*/ 	.word	0x00000000
	.align		4
        /*000c*/ 	.word	0xfffffffe
	.align		4
        /*0010*/ 	.word	0x00000000
	.align		4
        /*0014*/ 	.word	0xfffffffd
	.align		4
        /*0018*/ 	.word	0x00000000
	.align		4
        /*001c*/ 	.word	0xfffffffc


//--------------------- .text._Z9temp_funcPjj     --------------------------
	.section	.text._Z9temp_funcPjj,"ax",@progbits
	.align	128
        .global         _Z9temp_funcPjj
        .type           _Z9temp_funcPjj,@function
        .size           _Z9temp_funcPjj,(.L_x_1 - _Z9temp_funcPjj)
        .other          _Z9temp_funcPjj,@"STO_CUDA_ENTRY STV_DEFAULT"
_Z9temp_funcPjj:
.text._Z9temp_funcPjj:
[----:B------:R-:W-:Y:S08]  /*0000*/  LDC R1, c[0x0][0x37c] ;  /* 0x0000df00ff017b82 */ /* 0x000ff00000000800 */
[----:B------:R-:W-:Y:S06]  /*0010*/  BAR.SYNC.DEFER_BLOCKING 0x0 ;  /* 0x0000000000007b1d */ /* 0x000fec0000010000 */
[----:B------:R-:W-:Y:S05]  /*0020*/  EXIT ;  /* 0x000000000000794d */ /* 0x000fea0003800000 */
.L_x_0:
[----:B------:R-:W-:-:S00]  /*0030*/  BRA `(.L_x_0) ;  /* 0xfffffffc00fc7947 */ /* 0x000fc0000383ffff */
[----:B------:R-:W-:-:S00]  /*0040*/  NOP ;  /* 0x0000000000007918 */ /* 0x000fc00000000000 */
        /* <DEDUP_REMOVED lines=11> */
.L_x_1:


//--------------------- .nv.shared.reserved.0     --------------------------
	.section	.nv.shared.reserved.0,"aw",@nobits
	.weak		__nv_reservedSMEM_offset_0_alias
	.size		__nv_reservedSMEM_offset_0_alias, 0, 64
	.other		__nv_reservedSMEM_offset_0_alias,@"STO_CUDA_RESERVED_SHARED STV_DEFAULT"
__nv_reservedSMEM_offset_0_alias:
	.zero		0
	.zero		64


//--------------------- .nv.constant0._Z9temp_funcPjj --------------------------
	.section	.nv.constant0._Z9temp_funcPjj,"a",@progbits
	.sectionflags	@""
	.align	4
.nv.constant0._Z9temp_funcPjj:
	.zero		908


//--------------------- SYMBOLS --------------------------

	.type		.nv.reservedSmem.offset0,@object
	.size		.nv.reservedSmem.offset0,0x4
